//
// Generated by NVIDIA NVVM Compiler
//
// Compiler Build ID: CL-36424714
// Cuda compilation tools, release 13.0, V13.0.88
// Based on NVVM 20.0.0
//

.version 9.0
.target sm_100
.address_size 64

	// .globl	_Z8distancev

.visible .entry _Z8distancev()
{


	ret;

}
	// .globl	_Z3knnv
.visible .entry _Z3knnv()
{


	ret;

}


// ===== COMPILED SASS (sm_100) =====

	.target	sm_100

	.elftype	@"ET_EXEC"


//--------------------- .note.nv.tkinfo           --------------------------
	.section	.note.nv.tkinfo,"",@"SHT_NOTE"
	.sectionflags	@"SHF_NOTE_NV_TKINFO"
	.tkinfo
        /*0018*/ 	.word	0x00000002
        /*0030*/ 	.string	""
        /*0030*/ 	.string	"ptxas"
        /*0030*/ 	.string	"Cuda compilation tools, release 13.0, V13.0.88"
        /*0030*/ 	.string	"Build cuda_13.0.r13.0/compiler.36424714_0"
        /*0030*/ 	.string	"-arch sm_100 -m 64 "



//--------------------- .note.nv.cuinfo           --------------------------
	.section	.note.nv.cuinfo,"",@"SHT_NOTE"
	.sectionflags	@"SHF_NOTE_NV_CUINFO"
        /*0018*/ 	.short	0x0002
        /*001a*/ 	.short	0x0064
        /*001c*/ 	.short	0x0082
	.zero		2


//--------------------- .nv.info                  --------------------------
	.section	.nv.info,"",@"SHT_CUDA_INFO"
	.align	4


	//----- nvinfo : EIATTR_REGCOUNT
	.align		4
        /*0000*/ 	.byte	0x04, 0x2f
        /*0002*/ 	.short	(.L_1 - .L_0)
	.align		4
.L_0:
        /*0004*/ 	.word	index@(_Z8distancev)
        /*0008*/ 	.word	0x00000004


	//----- nvinfo : EIATTR_FRAME_SIZE
	.align		4
.L_1:
        /*000c*/ 	.byte	0x04, 0x11
        /*000e*/ 	.short	(.L_3 - .L_2)
	.align		4
.L_2:
        /*0010*/ 	.word	index@(_Z8distancev)
        /*0014*/ 	.word	0x00000000


	//----- nvinfo : EIATTR_REGCOUNT
	.align		4
.L_3:
        /*0018*/ 	.byte	0x04, 0x2f
        /*001a*/ 	.short	(.L_5 - .L_4)
	.align		4
.L_4:
        /*001c*/ 	.word	index@(_Z3knnv)
        /*0020*/ 	.word	0x00000004


	//----- nvinfo : EIATTR_FRAME_SIZE
	.align		4
.L_5:
        /*0024*/ 	.byte	0x04, 0x11
        /*0026*/ 	.short	(.L_7 - .L_6)
	.align		4
.L_6:
        /*0028*/ 	.word	index@(_Z3knnv)
        /*002c*/ 	.word	0x00000000


	//----- nvinfo : EIATTR_MIN_STACK_SIZE
	.align		4
.L_7:
        /*0030*/ 	.byte	0x04, 0x12
        /*0032*/ 	.short	(.L_9 - .L_8)
	.align		4
.L_8:
        /*0034*/ 	.word	index@(_Z3knnv)
        /*0038*/ 	.word	0x00000000


	//----- nvinfo : EIATTR_MIN_STACK_SIZE
	.align		4
.L_9:
        /*003c*/ 	.byte	0x04, 0x12
        /*003e*/ 	.short	(.L_11 - .L_10)
	.align		4
.L_10:
        /*0040*/ 	.word	index@(_Z8distancev)
        /*0044*/ 	.word	0x00000000
.L_11:


//--------------------- .nv.compat                --------------------------
	.section	.nv.compat,"",@"SHT_CUDA_COMPAT_INFO"
	.align	4
        /*0000*/ 	.byte	0x02, 0x09, 0x00, 0x00, 0x02, 0x02, 0x01, 0x00, 0x02, 0x05, 0x05, 0x00, 0x03, 0x07, 0x01, 0x01
        /*0010*/ 	.byte	0x02, 0x03, 0x00, 0x00, 0x02, 0x06, 0x01, 0x00, 0x04, 0x0b, 0x08, 0x00, 0x09, 0x00, 0x00, 0x00
        /*0020*/ 	.byte	0x00, 0x00, 0x00, 0x00


//--------------------- .nv.info._Z3knnv          --------------------------
	.section	.nv.info._Z3knnv,"",@"SHT_CUDA_INFO"
	.sectionflags	@""
	.align	4


	//----- nvinfo : EIATTR_CUDA_API_VERSION
	.align		4
        /*0000*/ 	.byte	0x04, 0x37
        /*0002*/ 	.short	(.L_13 - .L_12)
.L_12:
        /*0004*/ 	.word	0x00000082


	//----- nvinfo : EIATTR_SPARSE_MMA_MASK
	.align		4
.L_13:
        /*0008*/ 	.byte	0x03, 0x50
        /*000a*/ 	.short	0x0000


	//----- nvinfo : EIATTR_MAXREG_COUNT
	.align		4
        /*000c*/ 	.byte	0x03, 0x1b
        /*000e*/ 	.short	0x00ff


	//----- nvinfo : EIATTR_MERCURY_ISA_VERSION
	.align		4
        /*0010*/ 	.byte	0x03, 0x5f
        /*0012*/ 	.short	0x0101


	//----- nvinfo : EIATTR_VRC_CTA_INIT_COUNT
	.align		4
        /*0014*/ 	.byte	0x02, 0x4a
	.zero		1
	.zero		1


	//----- nvinfo : EIATTR_EXIT_INSTR_OFFSETS
	.align		4
        /*0018*/ 	.byte	0x04, 0x1c
        /*001a*/ 	.short	(.L_15 - .L_14)


	//   ....[0]....
.L_14:
        /*001c*/ 	.word	0x00000010


	//----- nvinfo : EIATTR_SW_WAR
	.align		4
.L_15:
        /*0020*/ 	.byte	0x04, 0x36
        /*0022*/ 	.short	(.L_17 - .L_16)
.L_16:
        /*0024*/ 	.word	0x00000008
.L_17:


//--------------------- .nv.info._Z8distancev     --------------------------
	.section	.nv.info._Z8distancev,"",@"SHT_CUDA_INFO"
	.sectionflags	@""
	.align	4


	//----- nvinfo : EIATTR_CUDA_API_VERSION
	.align		4
        /*0000*/ 	.byte	0x04, 0x37
        /*0002*/ 	.short	(.L_19 - .L_18)
.L_18:
        /*0004*/ 	.word	0x00000082


	//----- nvinfo : EIATTR_SPARSE_MMA_MASK
	.align		4
.L_19:
        /*0008*/ 	.byte	0x03, 0x50
        /*000a*/ 	.short	0x0000


	//----- nvinfo : EIATTR_MAXREG_COUNT
	.align		4
        /*000c*/ 	.byte	0x03, 0x1b
        /*000e*/ 	.short	0x00ff


	//----- nvinfo : EIATTR_MERCURY_ISA_VERSION
	.align		4
        /*0010*/ 	.byte	0x03, 0x5f
        /*0012*/ 	.short	0x0101


	//----- nvinfo : EIATTR_VRC_CTA_INIT_COUNT
	.align		4
        /*0014*/ 	.byte	0x02, 0x4a
	.zero		1
	.zero		1


	//----- nvinfo : EIATTR_EXIT_INSTR_OFFSETS
	.align		4
        /*0018*/ 	.byte	0x04, 0x1c
        /*001a*/ 	.short	(.L_21 - .L_20)


	//   ....[0]....
.L_20:
        /*001c*/ 	.word	0x00000010


	//----- nvinfo : EIATTR_SW_WAR
	.align		4
.L_21:
        /*0020*/ 	.byte	0x04, 0x36
        /*0022*/ 	.short	(.L_23 - .L_22)
.L_22:
        /*0024*/ 	.word	0x00000008
.L_23:


//--------------------- .nv.callgraph             --------------------------
	.section	.nv.callgraph,"",@"SHT_CUDA_CALLGRAPH"
	.align	4
	.sectionentsize	8
	.align		4
        /*0000*/ 	.word	0x00000000
	.align		4
        /*0004*/ 	.word	0xffffffff
	.align		4
        /*0008*/ 	.word	0x00000000
	.align		4
        /*000c*/ 	.word	0xfffffffe
	.align		4
        /*0010*/ 	.word	0x00000000
	.align		4
        /*0014*/ 	.word	0xfffffffd
	.align		4
        /*0018*/ 	.word	0x00000000
	.align		4
        /*001c*/ 	.word	0xfffffffc


//--------------------- .text._Z3knnv             --------------------------
	.section	.text._Z3knnv,"ax",@progbits
	.align	128
        .global         _Z3knnv
        .type           _Z3knnv,@function
        .size           _Z3knnv,(.L_x_2 - _Z3knnv)
        .other          _Z3knnv,@"STO_CUDA_ENTRY STV_DEFAULT"
_Z3knnv:
.text._Z3knnv:
[----:B------:R-:W-:Y:S01]  /*0000*/  LDC R1, c[0x0][0x37c] ;  /* 0x0000df00ff017b82 */ /* 0x000fe20000000800 */
[----:B------:R-:W-:Y:S05]  /*0010*/  EXIT ;  /* 0x000000000000794d */ /* 0x000fea0003800000 */
.L_x_0:
[----:B------:R-:W-:-:S00]  /*0020*/  BRA `(.L_x_0) ;  /* 0xfffffffc00fc7947 */ /* 0x000fc0000383ffff */
[----:B------:R-:W-:-:S00]  /*0030*/  NOP ;  /* 0x0000000000007918 */ /* 0x000fc00000000000 */
        /* <DEDUP_REMOVED lines=12> */
.L_x_2:


//--------------------- .text._Z8distancev        --------------------------
	.section	.text._Z8distancev,"ax",@progbits
	.align	128
        .global         _Z8distancev
        .type           _Z8distancev,@function
        .size           _Z8distancev,(.L_x_3 - _Z8distancev)
        .other          _Z8distancev,@"STO_CUDA_ENTRY STV_DEFAULT"
_Z8distancev:
.text._Z8distancev:
[----:B------:R-:W-:Y:S01]  /*0000*/  LDC R1, c[0x0][0x37c] ;  /* 0x0000df00ff017b82 */ /* 0x000fe20000000800 */
[----:B------:R-:W-:Y:S05]  /*0010*/  EXIT ;  /* 0x000000000000794d */ /* 0x000fea0003800000 */
.L_x_1:
        /* <DEDUP_REMOVED lines=14> */
.L_x_3:


//--------------------- .nv.shared.reserved.0     --------------------------
	.section	.nv.shared.reserved.0,"aw",@nobits
	.weak		__nv_reservedSMEM_offset_0_alias
	.size		__nv_reservedSMEM_offset_0_alias, 0, 64
	.other		__nv_reservedSMEM_offset_0_alias,@"STO_CUDA_RESERVED_SHARED STV_DEFAULT"
__nv_reservedSMEM_offset_0_alias:
	.zero		0
	.zero		64


//--------------------- .nv.constant0._Z3knnv     --------------------------
	.section	.nv.constant0._Z3knnv,"a",@progbits
	.sectionflags	@""
	.align	4
.nv.constant0._Z3knnv:
	.zero		896


//--------------------- .nv.constant0._Z8distancev --------------------------
	.section	.nv.constant0._Z8distancev,"a",@progbits
	.sectionflags	@""
	.align	4
.nv.constant0._Z8distancev:
	.zero		896


//--------------------- SYMBOLS --------------------------

	.type		.nv.reservedSmem.offset0,@object
	.size		.nv.reservedSmem.offset0,0x4
